//
// Generated by NVIDIA NVVM Compiler
//
// Compiler Build ID: CL-36424714
// Cuda compilation tools, release 13.0, V13.0.88
// Based on NVVM 20.0.0
//

.version 9.0
.target sm_100
.address_size 64

	// .globl	_Z9histogramPcPii
// _ZZ9histogramPcPiiE13shared_result has been demoted

.visible .entry _Z9histogramPcPii(
	.param .u64 .ptr .align 1 _Z9histogramPcPii_param_0,
	.param .u64 .ptr .align 1 _Z9histogramPcPii_param_1,
	.param .u32 _Z9histogramPcPii_param_2
)
{
	.reg .pred 	%p<5>;
	.reg .b16 	%rs<6>;
	.reg .b32 	%r<21>;
	.reg .b64 	%rd<9>;
	// demoted variable
	.shared .align 4 .b8 _ZZ9histogramPcPiiE13shared_result[28];
	ld.param.u64 	%rd2, [_Z9histogramPcPii_param_0];
	ld.param.u64 	%rd3, [_Z9histogramPcPii_param_1];
	ld.param.u32 	%r8, [_Z9histogramPcPii_param_2];
	mov.u32 	%r1, %tid.x;
	mov.u32 	%r9, %ctaid.x;
	mov.u32 	%r2, %ntid.x;
	mad.lo.s32 	%r20, %r9, %r2, %r1;
	setp.gt.u32 	%p1, %r1, 6;
	shl.b32 	%r10, %r1, 2;
	mov.u32 	%r11, _ZZ9histogramPcPiiE13shared_result;
	add.s32 	%r4, %r11, %r10;
	@%p1 bra 	$L__BB0_2;
	mov.b32 	%r12, 0;
	st.shared.u32 	[%r4], %r12;
$L__BB0_2:
	bar.sync 	0;
	setp.ge.s32 	%p2, %r20, %r8;
	@%p2 bra 	$L__BB0_5;
	mov.u32 	%r13, %nctaid.x;
	mul.lo.s32 	%r5, %r2, %r13;
	cvta.to.global.u64 	%rd1, %rd2;
$L__BB0_4:
	cvt.s64.s32 	%rd4, %r20;
	add.s64 	%rd5, %rd1, %rd4;
	ld.global.s8 	%rs1, [%rd5];
	add.s16 	%rs2, %rs1, -97;
	shr.u16 	%rs3, %rs2, 14;
	add.s16 	%rs4, %rs2, %rs3;
	shr.s16 	%rs5, %rs4, 2;
	mul.wide.s16 	%r14, %rs5, 4;
	add.s32 	%r16, %r11, %r14;
	atom.shared.add.u32 	%r17, [%r16], 1;
	add.s32 	%r20, %r20, %r5;
	setp.lt.s32 	%p3, %r20, %r8;
	@%p3 bra 	$L__BB0_4;
$L__BB0_5:
	setp.gt.u32 	%p4, %r1, 6;
	bar.sync 	0;
	@%p4 bra 	$L__BB0_7;
	cvta.to.global.u64 	%rd6, %rd3;
	mul.wide.u32 	%rd7, %r1, 4;
	add.s64 	%rd8, %rd6, %rd7;
	ld.shared.u32 	%r18, [%r4];
	atom.global.add.u32 	%r19, [%rd8], %r18;
$L__BB0_7:
	ret;

}


// ===== COMPILED SASS (sm_100) =====

	.target	sm_100

	.elftype	@"ET_EXEC"


//--------------------- .note.nv.tkinfo           --------------------------
	.section	.note.nv.tkinfo,"",@"SHT_NOTE"
	.sectionflags	@"SHF_NOTE_NV_TKINFO"
	.tkinfo
        /*0018*/ 	.word	0x00000002
        /*0030*/ 	.string	""
        /*0030*/ 	.string	"ptxas"
        /*0030*/ 	.string	"Cuda compilation tools, release 13.0, V13.0.88"
        /*0030*/ 	.string	"Build cuda_13.0.r13.0/compiler.36424714_0"
        /*0030*/ 	.string	"-arch sm_100 -m 64 "



//--------------------- .note.nv.cuinfo           --------------------------
	.section	.note.nv.cuinfo,"",@"SHT_NOTE"
	.sectionflags	@"SHF_NOTE_NV_CUINFO"
        /*0018*/ 	.short	0x0002
        /*001a*/ 	.short	0x0064
        /*001c*/ 	.short	0x0082
	.zero		2


//--------------------- .nv.info                  --------------------------
	.section	.nv.info,"",@"SHT_CUDA_INFO"
	.align	4


	//----- nvinfo : EIATTR_REGCOUNT
	.align		4
        /*0000*/ 	.byte	0x04, 0x2f
        /*0002*/ 	.short	(.L_1 - .L_0)
	.align		4
.L_0:
        /*0004*/ 	.word	index@(_Z9histogramPcPii)
        /*0008*/ 	.word	0x0000000c


	//----- nvinfo : EIATTR_FRAME_SIZE
	.align		4
.L_1:
        /*000c*/ 	.byte	0x04, 0x11
        /*000e*/ 	.short	(.L_3 - .L_2)
	.align		4
.L_2:
        /*0010*/ 	.word	index@(_Z9histogramPcPii)
        /*0014*/ 	.word	0x00000000


	//----- nvinfo : EIATTR_MIN_STACK_SIZE
	.align		4
.L_3:
        /*0018*/ 	.byte	0x04, 0x12
        /*001a*/ 	.short	(.L_5 - .L_4)
	.align		4
.L_4:
        /*001c*/ 	.word	index@(_Z9histogramPcPii)
        /*0020*/ 	.word	0x00000000
.L_5:


//--------------------- .nv.compat                --------------------------
	.section	.nv.compat,"",@"SHT_CUDA_COMPAT_INFO"
	.align	4
        /*0000*/ 	.byte	0x02, 0x09, 0x00, 0x00, 0x02, 0x02, 0x01, 0x00, 0x02, 0x05, 0x05, 0x00, 0x03, 0x07, 0x01, 0x01
        /*0010*/ 	.byte	0x02, 0x03, 0x00, 0x00, 0x02, 0x06, 0x01, 0x00, 0x04, 0x0b, 0x08, 0x00, 0x09, 0x00, 0x00, 0x00
        /*0020*/ 	.byte	0x00, 0x00, 0x00, 0x00


//--------------------- .nv.info._Z9histogramPcPii --------------------------
	.section	.nv.info._Z9histogramPcPii,"",@"SHT_CUDA_INFO"
	.sectionflags	@""
	.align	4


	//----- nvinfo : EIATTR_CUDA_API_VERSION
	.align		4
        /*0000*/ 	.byte	0x04, 0x37
        /*0002*/ 	.short	(.L_7 - .L_6)
.L_6:
        /*0004*/ 	.word	0x00000082


	//----- nvinfo : EIATTR_KPARAM_INFO
	.align		4
.L_7:
        /*0008*/ 	.byte	0x04, 0x17
        /*000a*/ 	.short	(.L_9 - .L_8)
.L_8:
        /*000c*/ 	.word	0x00000000
        /*0010*/ 	.short	0x0002
        /*0012*/ 	.short	0x0010
        /*0014*/ 	.byte	0x00, 0xf0, 0x11, 0x00


	//----- nvinfo : EIATTR_KPARAM_INFO
	.align		4
.L_9:
        /*0018*/ 	.byte	0x04, 0x17
        /*001a*/ 	.short	(.L_11 - .L_10)
.L_10:
        /*001c*/ 	.word	0x00000000
        /*0020*/ 	.short	0x0001
        /*0022*/ 	.short	0x0008
        /*0024*/ 	.byte	0x00, 0xf5, 0x21, 0x00


	//----- nvinfo : EIATTR_KPARAM_INFO
	.align		4
.L_11:
        /*0028*/ 	.byte	0x04, 0x17
        /*002a*/ 	.short	(.L_13 - .L_12)
.L_12:
        /*002c*/ 	.word	0x00000000
        /*0030*/ 	.short	0x0000
        /*0032*/ 	.short	0x0000
        /*0034*/ 	.byte	0x00, 0xf5, 0x21, 0x00


	//----- nvinfo : EIATTR_SPARSE_MMA_MASK
	.align		4
.L_13:
        /*0038*/ 	.byte	0x03, 0x50
        /*003a*/ 	.short	0x0000


	//----- nvinfo : EIATTR_MAXREG_COUNT
	.align		4
        /*003c*/ 	.byte	0x03, 0x1b
        /*003e*/ 	.short	0x00ff


	//----- nvinfo : EIATTR_NUM_BARRIERS
	.align		4
        /*0040*/ 	.byte	0x02, 0x4c
        /*0042*/ 	.byte	0x01
	.zero		1


	//----- nvinfo : EIATTR_MERCURY_ISA_VERSION
	.align		4
        /*0044*/ 	.byte	0x03, 0x5f
        /*0046*/ 	.short	0x0101


	//----- nvinfo : EIATTR_VRC_CTA_INIT_COUNT
	.align		4
        /*0048*/ 	.byte	0x02, 0x4a
	.zero		1
	.zero		1


	//----- nvinfo : EIATTR_EXIT_INSTR_OFFSETS
	.align		4
        /*004c*/ 	.byte	0x04, 0x1c
        /*004e*/ 	.short	(.L_15 - .L_14)


	//   ....[0]....
.L_14:
        /*0050*/ 	.word	0x00000240


	//   ....[1]....
        /*0054*/ 	.word	0x00000290


	//----- nvinfo : EIATTR_CRS_STACK_SIZE
	.align		4
.L_15:
        /*0058*/ 	.byte	0x04, 0x1e
        /*005a*/ 	.short	(.L_17 - .L_16)
.L_16:
        /*005c*/ 	.word	0x00000000


	//----- nvinfo : EIATTR_CBANK_PARAM_SIZE
	.align		4
.L_17:
        /*0060*/ 	.byte	0x03, 0x19
        /*0062*/ 	.short	0x0014


	//----- nvinfo : EIATTR_PARAM_CBANK
	.align		4
        /*0064*/ 	.byte	0x04, 0x0a
        /*0066*/ 	.short	(.L_19 - .L_18)
	.align		4
.L_18:
        /*0068*/ 	.word	index@(.nv.constant0._Z9histogramPcPii)
        /*006c*/ 	.short	0x0380
        /*006e*/ 	.short	0x0014


	//----- nvinfo : EIATTR_SW_WAR
	.align		4
.L_19:
        /*0070*/ 	.byte	0x04, 0x36
        /*0072*/ 	.short	(.L_21 - .L_20)
.L_20:
        /*0074*/ 	.word	0x00000008
.L_21:


//--------------------- .nv.callgraph             --------------------------
	.section	.nv.callgraph,"",@"SHT_CUDA_CALLGRAPH"
	.align	4
	.sectionentsize	8
	.align		4
        /*0000*/ 	.word	0x00000000
	.align		4
        /*0004*/ 	.word	0xffffffff
	.align		4
        /*0008*/ 	.word	0x00000000
	.align		4
        /*000c*/ 	.word	0xfffffffe
	.align		4
        /*0010*/ 	.word	0x00000000
	.align		4
        /*0014*/ 	.word	0xfffffffd
	.align		4
        /*0018*/ 	.word	0x00000000
	.align		4
        /*001c*/ 	.word	0xfffffffc


//--------------------- .text._Z9histogramPcPii   --------------------------
	.section	.text._Z9histogramPcPii,"ax",@progbits
	.align	128
        .global         _Z9histogramPcPii
        .type           _Z9histogramPcPii,@function
        .size           _Z9histogramPcPii,(.L_x_4 - _Z9histogramPcPii)
        .other          _Z9histogramPcPii,@"STO_CUDA_ENTRY STV_DEFAULT"
_Z9histogramPcPii:
.text._Z9histogramPcPii:
[----:B------:R-:W-:Y:S01]  /*0000*/  LDC R1, c[0x0][0x37c] ;  /* 0x0000df00ff017b82 */ /* 0x000fe20000000800 */
[----:B------:R-:W0:Y:S07]  /*0010*/  S2R R9, SR_TID.X ;  /* 0x0000000000097919 */ /* 0x000e2e0000002100 */
[----:B------:R-:W1:Y:S01]  /*0020*/  S2UR UR6, SR_CTAID.X ;  /* 0x00000000000679c3 */ /* 0x000e620000002500 */
[----:B------:R-:W2:Y:S01]  /*0030*/  LDCU UR8, c[0x0][0x390] ;  /* 0x00007200ff0877ac */ /* 0x000ea20008000800 */
[----:B------:R-:W-:Y:S01]  /*0040*/  BSSY.RECONVERGENT B0, `(.L_x_0) ;  /* 0x000001e000007945 */ /* 0x000fe20003800200 */
[----:B------:R-:W-:Y:S01]  /*0050*/  UMOV UR4, 0x400 ;  /* 0x0000040000047882 */ /* 0x000fe20000000000 */
[----:B------:R-:W3:Y:S04]  /*0060*/  LDCU.64 UR10, c[0x0][0x380] ;  /* 0x00007000ff0a77ac */ /* 0x000ee80008000a00 */
[----:B------:R-:W1:Y:S08]  /*0070*/  LDC R2, c[0x0][0x360] ;  /* 0x0000d800ff027b82 */ /* 0x000e700000000800 */
[----:B------:R-:W4:Y:S01]  /*0080*/  S2UR UR5, SR_CgaCtaId ;  /* 0x00000000000579c3 */ /* 0x000f220000008800 */
[----:B0-----:R-:W-:Y:S01]  /*0090*/  ISETP.GT.U32.AND P0, PT, R9, 0x6, PT ;  /* 0x000000060900780c */ /* 0x001fe20003f04070 */
[----:B-1----:R-:W-:Y:S01]  /*00a0*/  IMAD R4, R2, UR6, R9 ;  /* 0x0000000602047c24 */ /* 0x002fe2000f8e0209 */
[----:B------:R-:W0:Y:S04]  /*00b0*/  LDCU.64 UR6, c[0x0][0x358] ;  /* 0x00006b00ff0677ac */ /* 0x000e280008000a00 */
[----:B--2---:R-:W-:Y:S01]  /*00c0*/  ISETP.GE.AND P1, PT, R4, UR8, PT ;  /* 0x0000000804007c0c */ /* 0x004fe2000bf26270 */
[----:B----4-:R-:W-:-:S06]  /*00d0*/  ULEA UR4, UR5, UR4, 0x18 ;  /* 0x0000000405047291 */ /* 0x010fcc000f8ec0ff */
[----:B------:R-:W-:-:S05]  /*00e0*/  LEA R0, R9, UR4, 0x2 ;  /* 0x0000000409007c11 */ /* 0x000fca000f8e10ff */
[----:B------:R1:W-:Y:S01]  /*00f0*/  @!P0 STS [R0], RZ ;  /* 0x000000ff00008388 */ /* 0x0003e20000000800 */
[----:B------:R-:W-:Y:S06]  /*0100*/  BAR.SYNC.DEFER_BLOCKING 0x0 ;  /* 0x0000000000007b1d */ /* 0x000fec0000010000 */
[----:B0--3--:R-:W-:Y:S05]  /*0110*/  @P1 BRA `(.L_x_1) ;  /* 0x0000000000401947 */ /* 0x009fea0003800000 */
[----:B------:R-:W0:Y:S02]  /*0120*/  LDCU UR5, c[0x0][0x370] ;  /* 0x00006e00ff0577ac */ /* 0x000e240008000800 */
[----:B0-----:R-:W-:-:S07]  /*0130*/  IMAD R5, R2, UR5, RZ ;  /* 0x0000000502057c24 */ /* 0x001fce000f8e02ff */
.L_x_2:
[----:B------:R-:W-:-:S04]  /*0140*/  IADD3 R2, P1, PT, R4, UR10, RZ ;  /* 0x0000000a04027c10 */ /* 0x000fc8000ff3e0ff */
[----:B------:R-:W-:-:S05]  /*0150*/  LEA.HI.X.SX32 R3, R4, UR11, 0x1, P1 ;  /* 0x0000000b04037c11 */ /* 0x000fca00088f0eff */
[----:B------:R-:W2:Y:S01]  /*0160*/  LDG.E.S8 R2, desc[UR6][R2.64] ;  /* 0x0000000602027981 */ /* 0x000ea2000c1e1300 */
[----:B------:R-:W-:-:S05]  /*0170*/  IMAD.IADD R4, R5, 0x1, R4 ;  /* 0x0000000105047824 */ /* 0x000fca00078e0204 */
[----:B------:R-:W-:Y:S01]  /*0180*/  ISETP.GE.AND P1, PT, R4, UR8, PT ;  /* 0x0000000804007c0c */ /* 0x000fe2000bf26270 */
[----:B0-2---:R-:W-:-:S05]  /*0190*/  VIADD R6, R2, 0xffffff9f ;  /* 0xffffff9f02067836 */ /* 0x005fca0000000000 */
[----:B------:R-:W-:-:S04]  /*01a0*/  LOP3.LUT R7, R6, 0xffff, RZ, 0xc0, !PT ;  /* 0x0000ffff06077812 */ /* 0x000fc800078ec0ff */
[----:B------:R-:W-:-:S04]  /*01b0*/  LEA.HI R6, R7, R6, RZ, 0x12 ;  /* 0x0000000607067211 */ /* 0x000fc800078f90ff */
[----:B------:R-:W-:-:S04]  /*01c0*/  PRMT R6, R6, 0x9910, RZ ;  /* 0x0000991006067816 */ /* 0x000fc800000000ff */
[----:B------:R-:W-:-:S04]  /*01d0*/  SHF.R.S32.HI R6, RZ, 0x2, R6 ;  /* 0x00000002ff067819 */ /* 0x000fc80000011406 */
[----:B------:R-:W-:-:S04]  /*01e0*/  PRMT R6, R6, 0x9910, RZ ;  /* 0x0000991006067816 */ /* 0x000fc800000000ff */
[----:B------:R-:W-:-:S05]  /*01f0*/  LEA R6, R6, UR4, 0x2 ;  /* 0x0000000406067c11 */ /* 0x000fca000f8e10ff */
[----:B------:R0:W-:Y:S01]  /*0200*/  ATOMS.POPC.INC.32 RZ, [R6+URZ] ;  /* 0x0000000006ff7f8c */ /* 0x0001e2000d8000ff */
[----:B------:R-:W-:Y:S05]  /*0210*/  @!P1 BRA `(.L_x_2) ;  /* 0xfffffffc00c89947 */ /* 0x000fea000383ffff */
.L_x_1:
[----:B------:R-:W-:Y:S05]  /*0220*/  BSYNC.RECONVERGENT B0 ;  /* 0x0000000000007941 */ /* 0x000fea0003800200 */
.L_x_0:
[----:B------:R-:W-:Y:S06]  /*0230*/  BAR.SYNC.DEFER_BLOCKING 0x0 ;  /* 0x0000000000007b1d */ /* 0x000fec0000010000 */
[----:B------:R-:W-:Y:S05]  /*0240*/  @P0 EXIT ;  /* 0x000000000000094d */ /* 0x000fea0003800000 */
[----:B------:R-:W2:Y:S01]  /*0250*/  LDS R5, [R0] ;  /* 0x0000000000057984 */ /* 0x000ea20000000800 */
[----:B------:R-:W3:Y:S02]  /*0260*/  LDC.64 R2, c[0x0][0x388] ;  /* 0x0000e200ff027b82 */ /* 0x000ee40000000a00 */
[----:B---3--:R-:W-:-:S05]  /*0270*/  IMAD.WIDE.U32 R2, R9, 0x4, R2 ;  /* 0x0000000409027825 */ /* 0x008fca00078e0002 */
[----:B--2---:R-:W-:Y:S01]  /*0280*/  REDG.E.ADD.STRONG.GPU desc[UR6][R2.64], R5 ;  /* 0x000000050200798e */ /* 0x004fe2000c12e106 */
[----:B------:R-:W-:Y:S05]  /*0290*/  EXIT ;  /* 0x000000000000794d */ /* 0x000fea0003800000 */
.L_x_3:
[----:B------:R-:W-:-:S00]  /*02a0*/  BRA `(.L_x_3) ;  /* 0xfffffffc00fc7947 */ /* 0x000fc0000383ffff */
[----:B------:R-:W-:-:S00]  /*02b0*/  NOP ;  /* 0x0000000000007918 */ /* 0x000fc00000000000 */
        /* <DEDUP_REMOVED lines=12> */
.L_x_4:


//--------------------- .nv.shared._Z9histogramPcPii --------------------------
	.section	.nv.shared._Z9histogramPcPii,"aw",@nobits
	.sectionflags	@""
	.align	4
.nv.shared._Z9histogramPcPii:
	.zero		1052


//--------------------- .nv.shared.reserved.0     --------------------------
	.section	.nv.shared.reserved.0,"aw",@nobits
	.weak		__nv_reservedSMEM_offset_0_alias
	.size		__nv_reservedSMEM_offset_0_alias, 0, 64
	.other		__nv_reservedSMEM_offset_0_alias,@"STO_CUDA_RESERVED_SHARED STV_DEFAULT"
__nv_reservedSMEM_offset_0_alias:
	.zero		0
	.zero		64


//--------------------- .nv.constant0._Z9histogramPcPii --------------------------
	.section	.nv.constant0._Z9histogramPcPii,"a",@progbits
	.sectionflags	@""
	.align	4
.nv.constant0._Z9histogramPcPii:
	.zero		916


//--------------------- SYMBOLS --------------------------

	.type		.nv.reservedSmem.offset0,@object
	.size		.nv.reservedSmem.offset0,0x4
	.type		.nv.reservedSmem.cap,@object
	.size		.nv.reservedSmem.cap,0x4
